//
// Generated by NVIDIA NVVM Compiler
//
// Compiler Build ID: CL-36424714
// Cuda compilation tools, release 13.0, V13.0.88
// Based on NVVM 20.0.0
//

.version 9.0
.target sm_100
.address_size 64

	// .globl	_Z8moro_invPfiff
.global .align 4 .b8 precalc_xorwow_matrix[102400];
.global .align 4 .b8 precalc_xorwow_offset_matrix[102400];
.global .align 4 .b8 mrg32k3aM1[2304];
.global .align 4 .b8 mrg32k3aM2[2304];
.global .align 4 .b8 mrg32k3aM1SubSeq[2016];
.global .align 4 .b8 mrg32k3aM2SubSeq[2016];
.global .align 4 .b8 mrg32k3aM1Seq[2304];
.global .align 4 .b8 mrg32k3aM2Seq[2304];
.const .align 8 .b8 __cr_lgamma_table[72];

.visible .entry _Z8moro_invPfiff(
	.param .u64 .ptr .align 1 _Z8moro_invPfiff_param_0,
	.param .u32 _Z8moro_invPfiff_param_1,
	.param .f32 _Z8moro_invPfiff_param_2,
	.param .f32 _Z8moro_invPfiff_param_3
)
{
	.reg .pred 	%p<7>;
	.reg .b32 	%r<5>;
	.reg .b32 	%f<42>;
	.reg .b64 	%rd<7>;

	ld.param.u64 	%rd3, [_Z8moro_invPfiff_param_0];
	ld.param.s32 	%rd4, [_Z8moro_invPfiff_param_1];
	ld.param.f32 	%f7, [_Z8moro_invPfiff_param_2];
	ld.param.f32 	%f8, [_Z8moro_invPfiff_param_3];
	mov.u32 	%r1, %tid.x;
	mov.u32 	%r2, %ntid.x;
	mov.u32 	%r3, %ctaid.x;
	mad.lo.s32 	%r4, %r2, %r3, %r1;
	cvt.u64.u32 	%rd1, %r4;
	setp.ge.u64 	%p1, %rd1, %rd4;
	@%p1 bra 	$L__BB0_5;
	cvta.to.global.u64 	%rd5, %rd3;
	shl.b64 	%rd6, %rd1, 2;
	add.s64 	%rd2, %rd5, %rd6;
	ld.global.f32 	%f9, [%rd2];
	add.f32 	%f1, %f9, %f9;
	neg.f32 	%f2, %f1;
	mov.f32 	%f10, 0f40000000;
	add.rn.f32 	%f3, %f10, %f2;
	setp.ltu.f32 	%p2, %f1, 0f3B5ED289;
	setp.gtu.f32 	%p3, %f1, 0f3FFF9097;
	or.pred  	%p4, %p2, %p3;
	@%p4 bra 	$L__BB0_3;
	mul.rn.f32 	%f27, %f3, %f1;
	lg2.approx.ftz.f32 	%f28, %f27;
	neg.f32 	%f29, %f28;
	fma.rn.f32 	%f30, %f28, 0f2F8A6370, 0f3221F645;
	fma.rn.f32 	%f31, %f30, %f29, 0fB4016FDA;
	fma.rn.f32 	%f32, %f31, %f29, 0f3468F846;
	fma.rn.f32 	%f33, %f32, %f29, 0f370742AA;
	fma.rn.f32 	%f34, %f33, %f29, 0fB804DB4D;
	fma.rn.f32 	%f35, %f34, %f29, 0fBA4AFEA1;
	fma.rn.f32 	%f36, %f35, %f29, 0f3BB5C027;
	fma.rn.f32 	%f37, %f36, %f29, 0f3E24AE0F;
	fma.rn.f32 	%f38, %f37, %f29, 0f3F62DFC4;
	fma.rn.f32 	%f41, %f38, %f2, %f38;
	bra.uni 	$L__BB0_4;
$L__BB0_3:
	setp.gt.f32 	%p5, %f1, 0f3F800000;
	selp.f32 	%f11, %f3, %f1, %p5;
	lg2.approx.f32 	%f12, %f11;
	neg.f32 	%f13, %f12;
	rsqrt.approx.ftz.f32 	%f14, %f13;
	fma.rn.f32 	%f15, %f14, 0fC27C73F1, 0f42FEF829;
	fma.rn.f32 	%f16, %f15, %f14, 0fC2E4361C;
	fma.rn.f32 	%f17, %f16, %f14, 0f42714D9B;
	fma.rn.f32 	%f18, %f17, %f14, 0fC1AE51B3;
	fma.rn.f32 	%f19, %f18, %f14, 0f40CEF504;
	fma.rn.f32 	%f20, %f19, %f14, 0fBFEA9E05;
	fma.rn.f32 	%f21, %f20, %f14, 0fBCF871F4;
	fma.rn.f32 	%f22, %f21, %f14, 0f3F553775;
	mul.f32 	%f23, %f14, %f13;
	setp.eq.f32 	%p6, %f12, 0fFF800000;
	selp.f32 	%f24, 0f7F800000, %f23, %p6;
	neg.f32 	%f25, %f24;
	selp.f32 	%f26, %f25, %f24, %p5;
	mul.rn.f32 	%f41, %f22, %f26;
$L__BB0_4:
	fma.rn.f32 	%f39, %f41, 0fBFB504F3, 0f00000000;
	fma.rn.f32 	%f40, %f8, %f39, %f7;
	st.global.f32 	[%rd2], %f40;
$L__BB0_5:
	ret;

}
	// .globl	_Z11moro_inv_v2Pfiff
.visible .entry _Z11moro_inv_v2Pfiff(
	.param .u64 .ptr .align 1 _Z11moro_inv_v2Pfiff_param_0,
	.param .u32 _Z11moro_inv_v2Pfiff_param_1,
	.param .f32 _Z11moro_inv_v2Pfiff_param_2,
	.param .f32 _Z11moro_inv_v2Pfiff_param_3
)
{
	.reg .pred 	%p<23>;
	.reg .b32 	%r<9>;
	.reg .b32 	%f<159>;
	.reg .b64 	%rd<11>;

	ld.param.u64 	%rd5, [_Z11moro_inv_v2Pfiff_param_0];
	ld.param.s32 	%rd6, [_Z11moro_inv_v2Pfiff_param_1];
	ld.param.f32 	%f25, [_Z11moro_inv_v2Pfiff_param_2];
	ld.param.f32 	%f26, [_Z11moro_inv_v2Pfiff_param_3];
	mov.u32 	%r3, %tid.x;
	mov.u32 	%r4, %ntid.x;
	mov.u32 	%r5, %ctaid.x;
	mad.lo.s32 	%r6, %r4, %r5, %r3;
	cvt.u64.u32 	%rd1, %r6;
	setp.ge.u64 	%p1, %rd1, %rd6;
	@%p1 bra 	$L__BB1_15;
	cvta.to.global.u64 	%rd7, %rd5;
	shl.b64 	%rd8, %rd1, 12;
	add.s64 	%rd9, %rd8, %rd7;
	add.s64 	%rd10, %rd9, 8;
	mov.b32 	%r8, 0;
$L__BB1_2:
	ld.global.f32 	%f27, [%rd10+-8];
	add.f32 	%f1, %f27, %f27;
	neg.f32 	%f2, %f1;
	mov.f32 	%f28, 0f40000000;
	add.rn.f32 	%f3, %f28, %f2;
	setp.ltu.f32 	%p2, %f1, 0f3B5ED289;
	setp.gtu.f32 	%p3, %f1, 0f3FFF9097;
	or.pred  	%p4, %p2, %p3;
	@%p4 bra 	$L__BB1_4;
	mul.rn.f32 	%f45, %f3, %f1;
	lg2.approx.ftz.f32 	%f46, %f45;
	neg.f32 	%f47, %f46;
	fma.rn.f32 	%f48, %f46, 0f2F8A6370, 0f3221F645;
	fma.rn.f32 	%f49, %f48, %f47, 0fB4016FDA;
	fma.rn.f32 	%f50, %f49, %f47, 0f3468F846;
	fma.rn.f32 	%f51, %f50, %f47, 0f370742AA;
	fma.rn.f32 	%f52, %f51, %f47, 0fB804DB4D;
	fma.rn.f32 	%f53, %f52, %f47, 0fBA4AFEA1;
	fma.rn.f32 	%f54, %f53, %f47, 0f3BB5C027;
	fma.rn.f32 	%f55, %f54, %f47, 0f3E24AE0F;
	fma.rn.f32 	%f56, %f55, %f47, 0f3F62DFC4;
	fma.rn.f32 	%f155, %f56, %f2, %f56;
	bra.uni 	$L__BB1_5;
$L__BB1_4:
	setp.gt.f32 	%p5, %f1, 0f3F800000;
	selp.f32 	%f29, %f3, %f1, %p5;
	lg2.approx.f32 	%f30, %f29;
	neg.f32 	%f31, %f30;
	rsqrt.approx.ftz.f32 	%f32, %f31;
	fma.rn.f32 	%f33, %f32, 0fC27C73F1, 0f42FEF829;
	fma.rn.f32 	%f34, %f33, %f32, 0fC2E4361C;
	fma.rn.f32 	%f35, %f34, %f32, 0f42714D9B;
	fma.rn.f32 	%f36, %f35, %f32, 0fC1AE51B3;
	fma.rn.f32 	%f37, %f36, %f32, 0f40CEF504;
	fma.rn.f32 	%f38, %f37, %f32, 0fBFEA9E05;
	fma.rn.f32 	%f39, %f38, %f32, 0fBCF871F4;
	fma.rn.f32 	%f40, %f39, %f32, 0f3F553775;
	mul.f32 	%f41, %f32, %f31;
	setp.eq.f32 	%p6, %f30, 0fFF800000;
	selp.f32 	%f42, 0f7F800000, %f41, %p6;
	neg.f32 	%f43, %f42;
	selp.f32 	%f44, %f43, %f42, %p5;
	mul.rn.f32 	%f155, %f40, %f44;
$L__BB1_5:
	fma.rn.f32 	%f57, %f155, 0fBFB504F3, 0f00000000;
	fma.rn.f32 	%f58, %f26, %f57, %f25;
	st.global.f32 	[%rd10+-8], %f58;
	ld.global.f32 	%f59, [%rd10+-4];
	add.f32 	%f7, %f59, %f59;
	neg.f32 	%f8, %f7;
	mov.f32 	%f60, 0f40000000;
	add.rn.f32 	%f9, %f60, %f8;
	setp.ge.f32 	%p7, %f7, 0f3B5ED289;
	setp.le.f32 	%p8, %f7, 0f3FFF9097;
	and.pred  	%p9, %p7, %p8;
	@%p9 bra 	$L__BB1_7;
	setp.gt.f32 	%p10, %f7, 0f3F800000;
	selp.f32 	%f61, %f9, %f7, %p10;
	lg2.approx.f32 	%f62, %f61;
	neg.f32 	%f63, %f62;
	rsqrt.approx.ftz.f32 	%f64, %f63;
	fma.rn.f32 	%f65, %f64, 0fC27C73F1, 0f42FEF829;
	fma.rn.f32 	%f66, %f65, %f64, 0fC2E4361C;
	fma.rn.f32 	%f67, %f66, %f64, 0f42714D9B;
	fma.rn.f32 	%f68, %f67, %f64, 0fC1AE51B3;
	fma.rn.f32 	%f69, %f68, %f64, 0f40CEF504;
	fma.rn.f32 	%f70, %f69, %f64, 0fBFEA9E05;
	fma.rn.f32 	%f71, %f70, %f64, 0fBCF871F4;
	fma.rn.f32 	%f72, %f71, %f64, 0f3F553775;
	mul.f32 	%f73, %f64, %f63;
	setp.eq.f32 	%p11, %f62, 0fFF800000;
	selp.f32 	%f74, 0f7F800000, %f73, %p11;
	neg.f32 	%f75, %f74;
	selp.f32 	%f76, %f75, %f74, %p10;
	mul.rn.f32 	%f156, %f72, %f76;
	bra.uni 	$L__BB1_8;
$L__BB1_7:
	mul.rn.f32 	%f77, %f9, %f7;
	lg2.approx.ftz.f32 	%f78, %f77;
	neg.f32 	%f79, %f78;
	fma.rn.f32 	%f80, %f78, 0f2F8A6370, 0f3221F645;
	fma.rn.f32 	%f81, %f80, %f79, 0fB4016FDA;
	fma.rn.f32 	%f82, %f81, %f79, 0f3468F846;
	fma.rn.f32 	%f83, %f82, %f79, 0f370742AA;
	fma.rn.f32 	%f84, %f83, %f79, 0fB804DB4D;
	fma.rn.f32 	%f85, %f84, %f79, 0fBA4AFEA1;
	fma.rn.f32 	%f86, %f85, %f79, 0f3BB5C027;
	fma.rn.f32 	%f87, %f86, %f79, 0f3E24AE0F;
	fma.rn.f32 	%f88, %f87, %f79, 0f3F62DFC4;
	fma.rn.f32 	%f156, %f88, %f8, %f88;
$L__BB1_8:
	fma.rn.f32 	%f89, %f156, 0fBFB504F3, 0f00000000;
	fma.rn.f32 	%f90, %f26, %f89, %f25;
	st.global.f32 	[%rd10+-4], %f90;
	ld.global.f32 	%f91, [%rd10];
	add.f32 	%f13, %f91, %f91;
	neg.f32 	%f14, %f13;
	mov.f32 	%f92, 0f40000000;
	add.rn.f32 	%f15, %f92, %f14;
	setp.ge.f32 	%p12, %f13, 0f3B5ED289;
	setp.le.f32 	%p13, %f13, 0f3FFF9097;
	and.pred  	%p14, %p12, %p13;
	@%p14 bra 	$L__BB1_10;
	setp.gt.f32 	%p15, %f13, 0f3F800000;
	selp.f32 	%f93, %f15, %f13, %p15;
	lg2.approx.f32 	%f94, %f93;
	neg.f32 	%f95, %f94;
	rsqrt.approx.ftz.f32 	%f96, %f95;
	fma.rn.f32 	%f97, %f96, 0fC27C73F1, 0f42FEF829;
	fma.rn.f32 	%f98, %f97, %f96, 0fC2E4361C;
	fma.rn.f32 	%f99, %f98, %f96, 0f42714D9B;
	fma.rn.f32 	%f100, %f99, %f96, 0fC1AE51B3;
	fma.rn.f32 	%f101, %f100, %f96, 0f40CEF504;
	fma.rn.f32 	%f102, %f101, %f96, 0fBFEA9E05;
	fma.rn.f32 	%f103, %f102, %f96, 0fBCF871F4;
	fma.rn.f32 	%f104, %f103, %f96, 0f3F553775;
	mul.f32 	%f105, %f96, %f95;
	setp.eq.f32 	%p16, %f94, 0fFF800000;
	selp.f32 	%f106, 0f7F800000, %f105, %p16;
	neg.f32 	%f107, %f106;
	selp.f32 	%f108, %f107, %f106, %p15;
	mul.rn.f32 	%f157, %f104, %f108;
	bra.uni 	$L__BB1_11;
$L__BB1_10:
	mul.rn.f32 	%f109, %f15, %f13;
	lg2.approx.ftz.f32 	%f110, %f109;
	neg.f32 	%f111, %f110;
	fma.rn.f32 	%f112, %f110, 0f2F8A6370, 0f3221F645;
	fma.rn.f32 	%f113, %f112, %f111, 0fB4016FDA;
	fma.rn.f32 	%f114, %f113, %f111, 0f3468F846;
	fma.rn.f32 	%f115, %f114, %f111, 0f370742AA;
	fma.rn.f32 	%f116, %f115, %f111, 0fB804DB4D;
	fma.rn.f32 	%f117, %f116, %f111, 0fBA4AFEA1;
	fma.rn.f32 	%f118, %f117, %f111, 0f3BB5C027;
	fma.rn.f32 	%f119, %f118, %f111, 0f3E24AE0F;
	fma.rn.f32 	%f120, %f119, %f111, 0f3F62DFC4;
	fma.rn.f32 	%f157, %f120, %f14, %f120;
$L__BB1_11:
	fma.rn.f32 	%f121, %f157, 0fBFB504F3, 0f00000000;
	fma.rn.f32 	%f122, %f26, %f121, %f25;
	st.global.f32 	[%rd10], %f122;
	ld.global.f32 	%f123, [%rd10+4];
	add.f32 	%f19, %f123, %f123;
	neg.f32 	%f20, %f19;
	mov.f32 	%f124, 0f40000000;
	add.rn.f32 	%f21, %f124, %f20;
	setp.ge.f32 	%p17, %f19, 0f3B5ED289;
	setp.le.f32 	%p18, %f19, 0f3FFF9097;
	and.pred  	%p19, %p17, %p18;
	@%p19 bra 	$L__BB1_13;
	setp.gt.f32 	%p20, %f19, 0f3F800000;
	selp.f32 	%f125, %f21, %f19, %p20;
	lg2.approx.f32 	%f126, %f125;
	neg.f32 	%f127, %f126;
	rsqrt.approx.ftz.f32 	%f128, %f127;
	fma.rn.f32 	%f129, %f128, 0fC27C73F1, 0f42FEF829;
	fma.rn.f32 	%f130, %f129, %f128, 0fC2E4361C;
	fma.rn.f32 	%f131, %f130, %f128, 0f42714D9B;
	fma.rn.f32 	%f132, %f131, %f128, 0fC1AE51B3;
	fma.rn.f32 	%f133, %f132, %f128, 0f40CEF504;
	fma.rn.f32 	%f134, %f133, %f128, 0fBFEA9E05;
	fma.rn.f32 	%f135, %f134, %f128, 0fBCF871F4;
	fma.rn.f32 	%f136, %f135, %f128, 0f3F553775;
	mul.f32 	%f137, %f128, %f127;
	setp.eq.f32 	%p21, %f126, 0fFF800000;
	selp.f32 	%f138, 0f7F800000, %f137, %p21;
	neg.f32 	%f139, %f138;
	selp.f32 	%f140, %f139, %f138, %p20;
	mul.rn.f32 	%f158, %f136, %f140;
	bra.uni 	$L__BB1_14;
$L__BB1_13:
	mul.rn.f32 	%f141, %f21, %f19;
	lg2.approx.ftz.f32 	%f142, %f141;
	neg.f32 	%f143, %f142;
	fma.rn.f32 	%f144, %f142, 0f2F8A6370, 0f3221F645;
	fma.rn.f32 	%f145, %f144, %f143, 0fB4016FDA;
	fma.rn.f32 	%f146, %f145, %f143, 0f3468F846;
	fma.rn.f32 	%f147, %f146, %f143, 0f370742AA;
	fma.rn.f32 	%f148, %f147, %f143, 0fB804DB4D;
	fma.rn.f32 	%f149, %f148, %f143, 0fBA4AFEA1;
	fma.rn.f32 	%f150, %f149, %f143, 0f3BB5C027;
	fma.rn.f32 	%f151, %f150, %f143, 0f3E24AE0F;
	fma.rn.f32 	%f152, %f151, %f143, 0f3F62DFC4;
	fma.rn.f32 	%f158, %f152, %f20, %f152;
$L__BB1_14:
	fma.rn.f32 	%f153, %f158, 0fBFB504F3, 0f00000000;
	fma.rn.f32 	%f154, %f26, %f153, %f25;
	st.global.f32 	[%rd10+4], %f154;
	add.s32 	%r8, %r8, 4;
	add.s64 	%rd10, %rd10, 16;
	setp.ne.s32 	%p22, %r8, 1024;
	@%p22 bra 	$L__BB1_2;
$L__BB1_15:
	ret;

}


// ===== COMPILED SASS (sm_100) =====

	.target	sm_100

	.elftype	@"ET_EXEC"


//--------------------- .note.nv.tkinfo           --------------------------
	.section	.note.nv.tkinfo,"",@"SHT_NOTE"
	.sectionflags	@"SHF_NOTE_NV_TKINFO"
	.tkinfo
        /*0018*/ 	.word	0x00000002
        /*0030*/ 	.string	""
        /*0030*/ 	.string	"ptxas"
        /*0030*/ 	.string	"Cuda compilation tools, release 13.0, V13.0.88"
        /*0030*/ 	.string	"Build cuda_13.0.r13.0/compiler.36424714_0"
        /*0030*/ 	.string	"-arch sm_100 -m 64 "



//--------------------- .note.nv.cuinfo           --------------------------
	.section	.note.nv.cuinfo,"",@"SHT_NOTE"
	.sectionflags	@"SHF_NOTE_NV_CUINFO"
        /*0018*/ 	.short	0x0002
        /*001a*/ 	.short	0x0064
        /*001c*/ 	.short	0x0082
	.zero		2


//--------------------- .nv.info                  --------------------------
	.section	.nv.info,"",@"SHT_CUDA_INFO"
	.align	4


	//----- nvinfo : EIATTR_REGCOUNT
	.align		4
        /*0000*/ 	.byte	0x04, 0x2f
        /*0002*/ 	.short	(.L_10 - .L_9)
	.align		4
.L_9:
        /*0004*/ 	.word	index@(_Z8moro_invPfiff)
        /*0008*/ 	.word	0x0000000a


	//----- nvinfo : EIATTR_FRAME_SIZE
	.align		4
.L_10:
        /*000c*/ 	.byte	0x04, 0x11
        /*000e*/ 	.short	(.L_12 - .L_11)
	.align		4
.L_11:
        /*0010*/ 	.word	index@(_Z8moro_invPfiff)
        /*0014*/ 	.word	0x00000000


	//----- nvinfo : EIATTR_REGCOUNT
	.align		4
.L_12:
        /*0018*/ 	.byte	0x04, 0x2f
        /*001a*/ 	.short	(.L_14 - .L_13)
	.align		4
.L_13:
        /*001c*/ 	.word	index@(_Z11moro_inv_v2Pfiff)
        /*0020*/ 	.word	0x0000000b


	//----- nvinfo : EIATTR_FRAME_SIZE
	.align		4
.L_14:
        /*0024*/ 	.byte	0x04, 0x11
        /*0026*/ 	.short	(.L_16 - .L_15)
	.align		4
.L_15:
        /*0028*/ 	.word	index@(_Z11moro_inv_v2Pfiff)
        /*002c*/ 	.word	0x00000000


	//----- nvinfo : EIATTR_MIN_STACK_SIZE
	.align		4
.L_16:
        /*0030*/ 	.byte	0x04, 0x12
        /*0032*/ 	.short	(.L_18 - .L_17)
	.align		4
.L_17:
        /*0034*/ 	.word	index@(_Z11moro_inv_v2Pfiff)
        /*0038*/ 	.word	0x00000000


	//----- nvinfo : EIATTR_MIN_STACK_SIZE
	.align		4
.L_18:
        /*003c*/ 	.byte	0x04, 0x12
        /*003e*/ 	.short	(.L_20 - .L_19)
	.align		4
.L_19:
        /*0040*/ 	.word	index@(_Z8moro_invPfiff)
        /*0044*/ 	.word	0x00000000
.L_20:


//--------------------- .nv.compat                --------------------------
	.section	.nv.compat,"",@"SHT_CUDA_COMPAT_INFO"
	.align	4
        /*0000*/ 	.byte	0x02, 0x09, 0x00, 0x00, 0x02, 0x02, 0x01, 0x00, 0x02, 0x05, 0x05, 0x00, 0x03, 0x07, 0x01, 0x01
        /*0010*/ 	.byte	0x02, 0x03, 0x00, 0x00, 0x02, 0x06, 0x01, 0x00, 0x04, 0x0b, 0x08, 0x00, 0x01, 0x00, 0x00, 0x00
        /*0020*/ 	.byte	0x00, 0x00, 0x00, 0x00


//--------------------- .nv.info._Z11moro_inv_v2Pfiff --------------------------
	.section	.nv.info._Z11moro_inv_v2Pfiff,"",@"SHT_CUDA_INFO"
	.sectionflags	@""
	.align	4


	//----- nvinfo : EIATTR_CUDA_API_VERSION
	.align		4
        /*0000*/ 	.byte	0x04, 0x37
        /*0002*/ 	.short	(.L_22 - .L_21)
.L_21:
        /*0004*/ 	.word	0x00000082


	//----- nvinfo : EIATTR_KPARAM_INFO
	.align		4
.L_22:
        /*0008*/ 	.byte	0x04, 0x17
        /*000a*/ 	.short	(.L_24 - .L_23)
.L_23:
        /*000c*/ 	.word	0x00000000
        /*0010*/ 	.short	0x0003
        /*0012*/ 	.short	0x0010
        /*0014*/ 	.byte	0x00, 0xf0, 0x11, 0x00


	//----- nvinfo : EIATTR_KPARAM_INFO
	.align		4
.L_24:
        /*0018*/ 	.byte	0x04, 0x17
        /*001a*/ 	.short	(.L_26 - .L_25)
.L_25:
        /*001c*/ 	.word	0x00000000
        /*0020*/ 	.short	0x0002
        /*0022*/ 	.short	0x000c
        /*0024*/ 	.byte	0x00, 0xf0, 0x11, 0x00


	//----- nvinfo : EIATTR_KPARAM_INFO
	.align		4
.L_26:
        /*0028*/ 	.byte	0x04, 0x17
        /*002a*/ 	.short	(.L_28 - .L_27)
.L_27:
        /*002c*/ 	.word	0x00000000
        /*0030*/ 	.short	0x0001
        /*0032*/ 	.short	0x0008
        /*0034*/ 	.byte	0x00, 0xf0, 0x11, 0x00


	//----- nvinfo : EIATTR_KPARAM_INFO
	.align		4
.L_28:
        /*0038*/ 	.byte	0x04, 0x17
        /*003a*/ 	.short	(.L_30 - .L_29)
.L_29:
        /*003c*/ 	.word	0x00000000
        /*0040*/ 	.short	0x0000
        /*0042*/ 	.short	0x0000
        /*0044*/ 	.byte	0x00, 0xf5, 0x21, 0x00


	//----- nvinfo : EIATTR_SPARSE_MMA_MASK
	.align		4
.L_30:
        /*0048*/ 	.byte	0x03, 0x50
        /*004a*/ 	.short	0x0000


	//----- nvinfo : EIATTR_MAXREG_COUNT
	.align		4
        /*004c*/ 	.byte	0x03, 0x1b
        /*004e*/ 	.short	0x00ff


	//----- nvinfo : EIATTR_MERCURY_ISA_VERSION
	.align		4
        /*0050*/ 	.byte	0x03, 0x5f
        /*0052*/ 	.short	0x0101


	//----- nvinfo : EIATTR_VRC_CTA_INIT_COUNT
	.align		4
        /*0054*/ 	.byte	0x02, 0x4a
	.zero		1
	.zero		1


	//----- nvinfo : EIATTR_EXIT_INSTR_OFFSETS
	.align		4
        /*0058*/ 	.byte	0x04, 0x1c
        /*005a*/ 	.short	(.L_32 - .L_31)


	//   ....[0]....
.L_31:
        /*005c*/ 	.word	0x00000090


	//   ....[1]....
        /*0060*/ 	.word	0x00000d20


	//----- nvinfo : EIATTR_CRS_STACK_SIZE
	.align		4
.L_32:
        /*0064*/ 	.byte	0x04, 0x1e
        /*0066*/ 	.short	(.L_34 - .L_33)
.L_33:
        /*0068*/ 	.word	0x00000000


	//----- nvinfo : EIATTR_CBANK_PARAM_SIZE
	.align		4
.L_34:
        /*006c*/ 	.byte	0x03, 0x19
        /*006e*/ 	.short	0x0014


	//----- nvinfo : EIATTR_PARAM_CBANK
	.align		4
        /*0070*/ 	.byte	0x04, 0x0a
        /*0072*/ 	.short	(.L_36 - .L_35)
	.align		4
.L_35:
        /*0074*/ 	.word	index@(.nv.constant0._Z11moro_inv_v2Pfiff)
        /*0078*/ 	.short	0x0380
        /*007a*/ 	.short	0x0014


	//----- nvinfo : EIATTR_SW_WAR
	.align		4
.L_36:
        /*007c*/ 	.byte	0x04, 0x36
        /*007e*/ 	.short	(.L_38 - .L_37)
.L_37:
        /*0080*/ 	.word	0x00000008
.L_38:


//--------------------- .nv.info._Z8moro_invPfiff --------------------------
	.section	.nv.info._Z8moro_invPfiff,"",@"SHT_CUDA_INFO"
	.sectionflags	@""
	.align	4


	//----- nvinfo : EIATTR_CUDA_API_VERSION
	.align		4
        /*0000*/ 	.byte	0x04, 0x37
        /*0002*/ 	.short	(.L_40 - .L_39)
.L_39:
        /*0004*/ 	.word	0x00000082


	//----- nvinfo : EIATTR_KPARAM_INFO
	.align		4
.L_40:
        /*0008*/ 	.byte	0x04, 0x17
        /*000a*/ 	.short	(.L_42 - .L_41)
.L_41:
        /*000c*/ 	.word	0x00000000
        /*0010*/ 	.short	0x0003
        /*0012*/ 	.short	0x0010
        /*0014*/ 	.byte	0x00, 0xf0, 0x11, 0x00


	//----- nvinfo : EIATTR_KPARAM_INFO
	.align		4
.L_42:
        /*0018*/ 	.byte	0x04, 0x17
        /*001a*/ 	.short	(.L_44 - .L_43)
.L_43:
        /*001c*/ 	.word	0x00000000
        /*0020*/ 	.short	0x0002
        /*0022*/ 	.short	0x000c
        /*0024*/ 	.byte	0x00, 0xf0, 0x11, 0x00


	//----- nvinfo : EIATTR_KPARAM_INFO
	.align		4
.L_44:
        /*0028*/ 	.byte	0x04, 0x17
        /*002a*/ 	.short	(.L_46 - .L_45)
.L_45:
        /*002c*/ 	.word	0x00000000
        /*0030*/ 	.short	0x0001
        /*0032*/ 	.short	0x0008
        /*0034*/ 	.byte	0x00, 0xf0, 0x11, 0x00


	//----- nvinfo : EIATTR_KPARAM_INFO
	.align		4
.L_46:
        /*0038*/ 	.byte	0x04, 0x17
        /*003a*/ 	.short	(.L_48 - .L_47)
.L_47:
        /*003c*/ 	.word	0x00000000
        /*0040*/ 	.short	0x0000
        /*0042*/ 	.short	0x0000
        /*0044*/ 	.byte	0x00, 0xf5, 0x21, 0x00


	//----- nvinfo : EIATTR_SPARSE_MMA_MASK
	.align		4
.L_48:
        /*0048*/ 	.byte	0x03, 0x50
        /*004a*/ 	.short	0x0000


	//----- nvinfo : EIATTR_MAXREG_COUNT
	.align		4
        /*004c*/ 	.byte	0x03, 0x1b
        /*004e*/ 	.short	0x00ff


	//----- nvinfo : EIATTR_MERCURY_ISA_VERSION
	.align		4
        /*0050*/ 	.byte	0x03, 0x5f
        /*0052*/ 	.short	0x0101


	//----- nvinfo : EIATTR_VRC_CTA_INIT_COUNT
	.align		4
        /*0054*/ 	.byte	0x02, 0x4a
	.zero		1
	.zero		1


	//----- nvinfo : EIATTR_EXIT_INSTR_OFFSETS
	.align		4
        /*0058*/ 	.byte	0x04, 0x1c
        /*005a*/ 	.short	(.L_50 - .L_49)


	//   ....[0]....
.L_49:
        /*005c*/ 	.word	0x00000090


	//   ....[1]....
        /*0060*/ 	.word	0x000003e0


	//----- nvinfo : EIATTR_CRS_STACK_SIZE
	.align		4
.L_50:
        /*0064*/ 	.byte	0x04, 0x1e
        /*0066*/ 	.short	(.L_52 - .L_51)
.L_51:
        /*0068*/ 	.word	0x00000000


	//----- nvinfo : EIATTR_CBANK_PARAM_SIZE
	.align		4
.L_52:
        /*006c*/ 	.byte	0x03, 0x19
        /*006e*/ 	.short	0x0014


	//----- nvinfo : EIATTR_PARAM_CBANK
	.align		4
        /*0070*/ 	.byte	0x04, 0x0a
        /*0072*/ 	.short	(.L_54 - .L_53)
	.align		4
.L_53:
        /*0074*/ 	.word	index@(.nv.constant0._Z8moro_invPfiff)
        /*0078*/ 	.short	0x0380
        /*007a*/ 	.short	0x0014


	//----- nvinfo : EIATTR_SW_WAR
	.align		4
.L_54:
        /*007c*/ 	.byte	0x04, 0x36
        /*007e*/ 	.short	(.L_56 - .L_55)
.L_55:
        /*0080*/ 	.word	0x00000008
.L_56:


//--------------------- .nv.callgraph             --------------------------
	.section	.nv.callgraph,"",@"SHT_CUDA_CALLGRAPH"
	.align	4
	.sectionentsize	8
	.align		4
        /*0000*/ 	.word	0x00000000
	.align		4
        /*0004*/ 	.word	0xffffffff
	.align		4
        /*0008*/ 	.word	0x00000000
	.align		4
        /*000c*/ 	.word	0xfffffffe
	.align		4
        /*0010*/ 	.word	0x00000000
	.align		4
        /*0014*/ 	.word	0xfffffffd
	.align		4
        /*0018*/ 	.word	0x00000000
	.align		4
        /*001c*/ 	.word	0xfffffffc


//--------------------- .nv.constant4             --------------------------
	.section	.nv.constant4,"a",@progbits
	.align	8
	.align		8
.nv.constant4:
        /*0000*/ 	.dword	precalc_xorwow_matrix
	.align		8
        /*0008*/ 	.dword	precalc_xorwow_offset_matrix
	.align		8
        /*0010*/ 	.dword	mrg32k3aM1
	.align		8
        /*0018*/ 	.dword	mrg32k3aM2
	.align		8
        /*0020*/ 	.dword	mrg32k3aM1SubSeq
	.align		8
        /*0028*/ 	.dword	mrg32k3aM2SubSeq
	.align		8
        /*0030*/ 	.dword	mrg32k3aM1Seq
	.align		8
        /*0038*/ 	.dword	mrg32k3aM2Seq


//--------------------- .nv.constant3             --------------------------
	.section	.nv.constant3,"a",@progbits
	.align	8
.nv.constant3:
	.type		__cr_lgamma_table,@object
	.size		__cr_lgamma_table,(.L_8 - __cr_lgamma_table)
__cr_lgamma_table:
        /*0000*/ 	.byte	0x00, 0x00, 0x00, 0x00, 0x00, 0x00, 0x00, 0x00, 0x00, 0x00, 0x00, 0x00, 0x00, 0x00, 0x00, 0x00
        /*0010*/ 	.byte	0xef, 0x39, 0xfa, 0xfe, 0x42, 0x2e, 0xe6, 0x3f, 0x02, 0x20, 0x2a, 0xfa, 0x0b, 0xab, 0xfc, 0x3f
        /*0020*/ 	.byte	0xf9, 0x2c, 0x92, 0x7c, 0xa7, 0x6c, 0x09, 0x40, 0xc9, 0x79, 0x44, 0x3c, 0x64, 0x26, 0x13, 0x40
        /*0030*/ 	.byte	0xca, 0x01, 0xcf, 0x3a, 0x27, 0x51, 0x1a, 0x40, 0x30, 0xcc, 0x2d, 0xf3, 0xe1, 0x0c, 0x21, 0x40
        /*0040*/ 	.byte	0x0d, 0xb7, 0xfc, 0x82, 0x8e, 0x35, 0x25, 0x40
.L_8:


//--------------------- .text._Z11moro_inv_v2Pfiff --------------------------
	.section	.text._Z11moro_inv_v2Pfiff,"ax",@progbits
	.align	128
        .global         _Z11moro_inv_v2Pfiff
        .type           _Z11moro_inv_v2Pfiff,@function
        .size           _Z11moro_inv_v2Pfiff,(.L_x_18 - _Z11moro_inv_v2Pfiff)
        .other          _Z11moro_inv_v2Pfiff,@"STO_CUDA_ENTRY STV_DEFAULT"
_Z11moro_inv_v2Pfiff:
.text._Z11moro_inv_v2Pfiff:
[----:B------:R-:W-:Y:S01]  /*0000*/  LDC R1, c[0x0][0x37c] ;  /* 0x0000df00ff017b82 */ /* 0x000fe20000000800 */
[----:B------:R-:W0:Y:S01]  /*0010*/  S2R R0, SR_TID.X ;  /* 0x0000000000007919 */ /* 0x000e220000002100 */
[----:B------:R-:W0:Y:S01]  /*0020*/  LDCU UR4, c[0x0][0x360] ;  /* 0x00006c00ff0477ac */ /* 0x000e220008000800 */
[----:B------:R-:W0:Y:S01]  /*0030*/  S2R R3, SR_CTAID.X ;  /* 0x0000000000037919 */ /* 0x000e220000002500 */
[----:B------:R-:W1:Y:S01]  /*0040*/  LDCU UR5, c[0x0][0x388] ;  /* 0x00007100ff0577ac */ /* 0x000e620008000800 */
[----:B0-----:R-:W-:Y:S01]  /*0050*/  IMAD R0, R3, UR4, R0 ;  /* 0x0000000403007c24 */ /* 0x001fe2000f8e0200 */
[----:B-1----:R-:W-:-:S04]  /*0060*/  USHF.R.S32.HI UR4, URZ, 0x1f, UR5 ;  /* 0x0000001fff047899 */ /* 0x002fc80008011405 */
[----:B------:R-:W-:-:S04]  /*0070*/  ISETP.GE.U32.AND P0, PT, R0, UR5, PT ;  /* 0x0000000500007c0c */ /* 0x000fc8000bf06070 */
[----:B------:R-:W-:-:S13]  /*0080*/  ISETP.GE.U32.AND.EX P0, PT, RZ, UR4, PT, P0 ;  /* 0x00000004ff007c0c */ /* 0x000fda000bf06100 */
[----:B------:R-:W-:Y:S05]  /*0090*/  @P0 EXIT ;  /* 0x000000000000094d */ /* 0x000fea0003800000 */
[----:B------:R-:W0:Y:S01]  /*00a0*/  LDCU.64 UR4, c[0x0][0x380] ;  /* 0x00007000ff0477ac */ /* 0x000e220008000a00 */
[----:B------:R-:W1:Y:S01]  /*00b0*/  LDC R4, c[0x0][0x38c] ;  /* 0x0000e300ff047b82 */ /* 0x000e620000000800 */
[----:B------:R-:W2:Y:S01]  /*00c0*/  LDCU.64 UR6, c[0x0][0x358] ;  /* 0x00006b00ff0677ac */ /* 0x000ea20008000a00 */
[----:B------:R-:W3:Y:S01]  /*00d0*/  LDCU UR8, c[0x0][0x390] ;  /* 0x00007200ff0877ac */ /* 0x000ee20008000800 */
[----:B0-----:R-:W-:Y:S01]  /*00e0*/  LEA R6, P0, R0, UR4, 0xc ;  /* 0x0000000400067c11 */ /* 0x001fe2000f8060ff */
[----:B------:R-:W-:-:S03]  /*00f0*/  UMOV UR4, URZ ;  /* 0x000000ff00047c82 */ /* 0x000fc60008000000 */
[----:B------:R-:W-:Y:S02]  /*0100*/  IADD3 R6, P1, PT, R6, 0x8, RZ ;  /* 0x0000000806067810 */ /* 0x000fe40007f3e0ff */
[----:B------:R-:W-:-:S04]  /*0110*/  LEA.HI.X R0, R0, UR5, RZ, 0xc, P0 ;  /* 0x0000000500007c11 */ /* 0x000fc800080f64ff */
[----:B--23--:R-:W-:-:S07]  /*0120*/  IADD3.X R7, PT, PT, RZ, R0, RZ, P1, !PT ;  /* 0x00000000ff077210 */ /* 0x00cfce0000ffe4ff */
.L_x_12:
[----:B0-----:R-:W-:Y:S02]  /*0130*/  MOV R2, R6 ;  /* 0x0000000600027202 */ /* 0x001fe40000000f00 */
[----:B------:R-:W-:-:S05]  /*0140*/  MOV R3, R7 ;  /* 0x0000000700037202 */ /* 0x000fca0000000f00 */
[----:B------:R-:W2:Y:S01]  /*0150*/  LDG.E R0, desc[UR6][R2.64+-0x8] ;  /* 0xfffff80602007981 */ /* 0x000ea2000c1e1900 */
[----:B------:R-:W-:Y:S01]  /*0160*/  UIADD3 UR4, UPT, UPT, UR4, 0x4, URZ ;  /* 0x0000000404047890 */ /* 0x000fe2000fffe0ff */
[----:B------:R-:W-:Y:S03]  /*0170*/  BSSY.RECONVERGENT B0, `(.L_x_0) ;  /* 0x000002a000007945 */ /* 0x000fe60003800200 */
[----:B------:R-:W-:Y:S01]  /*0180*/  UISETP.NE.AND UP0, UPT, UR4, 0x400, UPT ;  /* 0x000004000400788c */ /* 0x000fe2000bf05270 */
[----:B--2---:R-:W-:-:S04]  /*0190*/  FADD R6, R0, R0 ;  /* 0x0000000000067221 */ /* 0x004fc80000000000 */
[C---:B------:R-:W-:Y:S01]  /*01a0*/  FADD R5, -R6.reuse, 2 ;  /* 0x4000000006057421 */ /* 0x040fe20000000100 */
[----:B------:R-:W-:-:S04]  /*01b0*/  FSETP.GTU.AND P0, PT, R6, 1.996600031852722168, PT ;  /* 0x3fff90970600780b */ /* 0x000fc80003f0c000 */
[----:B------:R-:W-:-:S13]  /*01c0*/  FSETP.LTU.OR P0, PT, R6, 0.0034000000450760126114, P0 ;  /* 0x3b5ed2890600780b */ /* 0x000fda0000709400 */
[----:B------:R-:W-:Y:S05]  /*01d0*/  @P0 BRA `(.L_x_1) ;  /* 0x0000000000380947 */ /* 0x000fea0003800000 */
[----:B------:R-:W-:Y:S01]  /*01e0*/  FMUL R0, R6, R5 ;  /* 0x0000000506007220 */ /* 0x000fe20000400000 */
[----:B------:R-:W-:-:S05]  /*01f0*/  HFMA2 R5, -RZ, RZ, 0.1177978515625, 952 ;  /* 0x2f8a6370ff057431 */ /* 0x000fca00000001ff */
[----:B------:R-:W0:Y:S02]  /*0200*/  MUFU.LG2 R0, R0 ;  /* 0x0000000000007308 */ /* 0x000e240000000c00 */
[----:B0-----:R-:W-:-:S04]  /*0210*/  FFMA R5, R0, R5, 9.4274286155382469587e-09 ;  /* 0x3221f64500057423 */ /* 0x001fc80000000005 */
[----:B------:R-:W-:-:S04]  /*0220*/  FFMA R5, -R0, R5, -1.2054752573931182269e-07 ;  /* 0xb4016fda00057423 */ /* 0x000fc80000000105 */
[----:B------:R-:W-:-:S04]  /*0230*/  FFMA R5, -R0, R5, 2.1697005081477982458e-07 ;  /* 0x3468f84600057423 */ /* 0x000fc80000000105 */
[----:B------:R-:W-:-:S04]  /*0240*/  FFMA R5, -R0, R5, 8.0621484812581911683e-06 ;  /* 0x370742aa00057423 */ /* 0x000fc80000000105 */
[----:B------:R-:W-:-:S04]  /*0250*/  FFMA R5, -R0, R5, -3.1675492209615185857e-05 ;  /* 0xb804db4d00057423 */ /* 0x000fc80000000105 */
[----:B------:R-:W-:-:S04]  /*0260*/  FFMA R5, -R0, R5, -0.00077436311403289437294 ;  /* 0xba4afea100057423 */ /* 0x000fc80000000105 */
[----:B------:R-:W-:-:S04]  /*0270*/  FFMA R5, -R0, R5, 0.0055465879850089550018 ;  /* 0x3bb5c02700057423 */ /* 0x000fc80000000105 */
[----:B------:R-:W-:-:S04]  /*0280*/  FFMA R5, -R0, R5, 0.16082023084163665771 ;  /* 0x3e24ae0f00057423 */ /* 0x000fc80000000105 */
[----:B------:R-:W-:-:S04]  /*0290*/  FFMA R5, -R0, R5, 0.88622689247131347656 ;  /* 0x3f62dfc400057423 */ /* 0x000fc80000000105 */
[----:B------:R-:W-:Y:S01]  /*02a0*/  FFMA R0, -R6, R5, R5 ;  /* 0x0000000506007223 */ /* 0x000fe20000000105 */
[----:B------:R-:W-:Y:S06]  /*02b0*/  BRA `(.L_x_2) ;  /* 0x0000000000547947 */ /* 0x000fec0003800000 */
.L_x_1:
[----:B------:R-:W-:Y:S02]  /*02c0*/  FSETP.GT.AND P0, PT, R6, 1, PT ;  /* 0x3f8000000600780b */ /* 0x000fe40003f04000 */
[----:B------:R-:W-:Y:S02]  /*02d0*/  MOV R7, 0x427c73f1 ;  /* 0x427c73f100077802 */ /* 0x000fe40000000f00 */
[----:B------:R-:W-:-:S04]  /*02e0*/  FSEL R0, R5, R6, P0 ;  /* 0x0000000605007208 */ /* 0x000fc80000000000 */
[----:B------:R-:W-:-:S13]  /*02f0*/  FSETP.GEU.AND P1, PT, |R0|, 1.175494350822287508e-38, PT ;  /* 0x008000000000780b */ /* 0x000fda0003f2e200 */
[----:B------:R-:W-:-:S04]  /*0300*/  @!P1 FMUL R0, R0, 16777216 ;  /* 0x4b80000000009820 */ /* 0x000fc80000400000 */
[----:B------:R-:W0:Y:S02]  /*0310*/  MUFU.LG2 R5, R0 ;  /* 0x0000000000057308 */ /* 0x000e240000000c00 */
[----:B0-----:R-:W-:-:S06]  /*0320*/  @!P1 FADD R5, R5, -24 ;  /* 0xc1c0000005059421 */ /* 0x001fcc0000000000 */
[----:B------:R-:W0:Y:S01]  /*0330*/  MUFU.RSQ R6, -R5 ;  /* 0x8000000500067308 */ /* 0x000e220000001400 */
[C---:B------:R-:W-:Y:S01]  /*0340*/  FSETP.NEU.AND P1, PT, R5.reuse, -INF , PT ;  /* 0xff8000000500780b */ /* 0x040fe20003f2d000 */
[----:B0-----:R-:W-:Y:S01]  /*0350*/  FFMA R7, R6, -R7, 127.48468780517578125 ;  /* 0x42fef82906077423 */ /* 0x001fe20000000807 */
[----:B------:R-:W-:-:S03]  /*0360*/  FMUL R8, R5, -R6 ;  /* 0x8000000605087220 */ /* 0x000fc60000400000 */
[----:B------:R-:W-:Y:S02]  /*0370*/  FFMA R7, R6, R7, -114.105682373046875 ;  /* 0xc2e4361c06077423 */ /* 0x000fe40000000007 */
[----:B------:R-:W-:Y:S02]  /*0380*/  FSEL R8, R8, +INF , P1 ;  /* 0x7f80000008087808 */ /* 0x000fe40000800000 */
[----:B------:R-:W-:Y:S02]  /*0390*/  FFMA R7, R6, R7, 60.325786590576171875 ;  /* 0x42714d9b06077423 */ /* 0x000fe40000000007 */
[----:B------:R-:W-:Y:S02]  /*03a0*/  FSEL R0, -R8, R8, P0 ;  /* 0x0000000808007208 */ /* 0x000fe40000000100 */
[----:B------:R-:W-:-:S04]  /*03b0*/  FFMA R7, R6, R7, -21.789892196655273438 ;  /* 0xc1ae51b306077423 */ /* 0x000fc80000000007 */
[----:B------:R-:W-:-:S04]  /*03c0*/  FFMA R7, R6, R7, 6.4674091339111328125 ;  /* 0x40cef50406077423 */ /* 0x000fc80000000007 */
[----:B------:R-:W-:-:S04]  /*03d0*/  FFMA R7, R6, R7, -1.8329473733901977539 ;  /* 0xbfea9e0506077423 */ /* 0x000fc80000000007 */
[----:B------:R-:W-:-:S04]  /*03e0*/  FFMA R7, R6, R7, -0.030327774584293365479 ;  /* 0xbcf871f406077423 */ /* 0x000fc80000000007 */
[----:B------:R-:W-:-:S04]  /*03f0*/  FFMA R7, R6, R7, 0.8328774571418762207 ;  /* 0x3f55377506077423 */ /* 0x000fc80000000007 */
[----:B------:R-:W-:-:S07]  /*0400*/  FMUL R0, R7, R0 ;  /* 0x0000000007007220 */ /* 0x000fce0000400000 */
.L_x_2:
[----:B------:R-:W-:Y:S05]  /*0410*/  BSYNC.RECONVERGENT B0 ;  /* 0x0000000000007941 */ /* 0x000fea0003800200 */
.L_x_0:
[----:B------:R-:W2:Y:S01]  /*0420*/  LDG.E R6, desc[UR6][R2.64+-0x4] ;  /* 0xfffffc0602067981 */ /* 0x000ea2000c1e1900 */
[----:B------:R-:W-:Y:S01]  /*0430*/  FFMA R5, R0, -1.4142135381698608398, RZ ;  /* 0xbfb504f300057823 */ /* 0x000fe200000000ff */
[----:B------:R-:W-:Y:S03]  /*0440*/  BSSY.RECONVERGENT B0, `(.L_x_3) ;  /* 0x000002b000007945 */ /* 0x000fe60003800200 */
[----:B-1----:R-:W-:-:S05]  /*0450*/  FFMA R5, R5, UR8, R4 ;  /* 0x0000000805057c23 */ /* 0x002fca0008000004 */
[----:B------:R0:W-:Y:S01]  /*0460*/  STG.E desc[UR6][R2.64+-0x8], R5 ;  /* 0xfffff80502007986 */ /* 0x0001e2000c101906 */
[----:B--2---:R-:W-:-:S04]  /*0470*/  FADD R6, R6, R6 ;  /* 0x0000000606067221 */ /* 0x004fc80000000000 */
[C---:B------:R-:W-:Y:S01]  /*0480*/  FADD R7, -R6.reuse, 2 ;  /* 0x4000000006077421 */ /* 0x040fe20000000100 */
[C---:B------:R-:W-:Y:S02]  /*0490*/  FSETP.GTU.AND P0, PT, R6.reuse, 1.996600031852722168, PT ;  /* 0x3fff90970600780b */ /* 0x040fe40003f0c000 */
[----:B------:R-:W-:-:S13]  /*04a0*/  FSETP.GE.AND P1, PT, R6, 0.0034000000450760126114, PT ;  /* 0x3b5ed2890600780b */ /* 0x000fda0003f26000 */
[----:B0-----:R-:W-:Y:S05]  /*04b0*/  @!P0 BRA P1, `(.L_x_4) ;  /* 0x0000000000588947 */ /* 0x001fea0000800000 */
[----:B------:R-:W-:-:S04]  /*04c0*/  FSETP.GT.AND P0, PT, R6, 1, PT ;  /* 0x3f8000000600780b */ /* 0x000fc80003f04000 */
[----:B------:R-:W-:Y:S01]  /*04d0*/  FSEL R0, R7, R6, P0 ;  /* 0x0000000607007208 */ /* 0x000fe20000000000 */
[----:B------:R-:W-:-:S03]  /*04e0*/  HFMA2 R7, -RZ, RZ, 3.2421875, 16264 ;  /* 0x427c73f1ff077431 */ /* 0x000fc600000001ff */
        /* <DEDUP_REMOVED lines=17> */
[----:B------:R-:W-:Y:S01]  /*0600*/  FMUL R0, R7, R0 ;  /* 0x0000000007007220 */ /* 0x000fe20000400000 */
[----:B------:R-:W-:Y:S06]  /*0610*/  BRA `(.L_x_5) ;  /* 0x0000000000347947 */ /* 0x000fec0003800000 */
.L_x_4:
[----:B------:R-:W-:Y:S01]  /*0620*/  FMUL R0, R6, R7 ;  /* 0x0000000706007220 */ /* 0x000fe20000400000 */
[----:B------:R-:W-:-:S05]  /*0630*/  MOV R5, 0x2f8a6370 ;  /* 0x2f8a637000057802 */ /* 0x000fca0000000f00 */
        /* <DEDUP_REMOVED lines=10> */
[----:B------:R-:W-:-:S07]  /*06e0*/  FFMA R0, -R6, R5, R5 ;  /* 0x0000000506007223 */ /* 0x000fce0000000105 */
.L_x_5:
[----:B------:R-:W-:Y:S05]  /*06f0*/  BSYNC.RECONVERGENT B0 ;  /* 0x0000000000007941 */ /* 0x000fea0003800200 */
.L_x_3:
[----:B------:R-:W2:Y:S01]  /*0700*/  LDG.E R6, desc[UR6][R2.64] ;  /* 0x0000000602067981 */ /* 0x000ea2000c1e1900 */
[----:B------:R-:W-:Y:S01]  /*0710*/  FFMA R5, R0, -1.4142135381698608398, RZ ;  /* 0xbfb504f300057823 */ /* 0x000fe200000000ff */
[----:B------:R-:W-:Y:S03]  /*0720*/  BSSY.RECONVERGENT B0, `(.L_x_6) ;  /* 0x000002b000007945 */ /* 0x000fe60003800200 */
[----:B------:R-:W-:-:S05]  /*0730*/  FFMA R5, R5, UR8, R4 ;  /* 0x0000000805057c23 */ /* 0x000fca0008000004 */
        /* <DEDUP_REMOVED lines=28> */
.L_x_7:
        /* <DEDUP_REMOVED lines=13> */
.L_x_8:
[----:B------:R-:W-:Y:S05]  /*09d0*/  BSYNC.RECONVERGENT B0 ;  /* 0x0000000000007941 */ /* 0x000fea0003800200 */
.L_x_6:
        /* <DEDUP_REMOVED lines=32> */
.L_x_10:
        /* <DEDUP_REMOVED lines=13> */
.L_x_11:
[----:B------:R-:W-:Y:S05]  /*0cb0*/  BSYNC.RECONVERGENT B0 ;  /* 0x0000000000007941 */ /* 0x000fea0003800200 */
.L_x_9:
[----:B------:R-:W-:Y:S01]  /*0cc0*/  FFMA R5, R0, -1.4142135381698608398, RZ ;  /* 0xbfb504f300057823 */ /* 0x000fe200000000ff */
[----:B------:R-:W-:-:S03]  /*0cd0*/  IADD3 R6, P0, PT, R2, 0x10, RZ ;  /* 0x0000001002067810 */ /* 0x000fc60007f1e0ff */
[----:B------:R-:W-:Y:S01]  /*0ce0*/  FFMA R5, R5, UR8, R4 ;  /* 0x0000000805057c23 */ /* 0x000fe20008000004 */
[----:B------:R-:W-:-:S04]  /*0cf0*/  IADD3.X R7, PT, PT, RZ, R3, RZ, P0, !PT ;  /* 0x00000003ff077210 */ /* 0x000fc800007fe4ff */
[----:B------:R0:W-:Y:S01]  /*0d00*/  STG.E desc[UR6][R2.64+0x4], R5 ;  /* 0x0000040502007986 */ /* 0x0001e2000c101906 */
[----:B------:R-:W-:Y:S05]  /*0d10*/  BRA.U UP0, `(.L_x_12) ;  /* 0xfffffff500047547 */ /* 0x000fea000b83ffff */
[----:B------:R-:W-:Y:S05]  /*0d20*/  EXIT ;  /* 0x000000000000794d */ /* 0x000fea0003800000 */
.L_x_13:
[----:B------:R-:W-:-:S00]  /*0d30*/  BRA `(.L_x_13) ;  /* 0xfffffffc00fc7947 */ /* 0x000fc0000383ffff */
[----:B------:R-:W-:-:S00]  /*0d40*/  NOP ;  /* 0x0000000000007918 */ /* 0x000fc00000000000 */
        /* <DEDUP_REMOVED lines=11> */
.L_x_18:


//--------------------- .text._Z8moro_invPfiff    --------------------------
	.section	.text._Z8moro_invPfiff,"ax",@progbits
	.align	128
        .global         _Z8moro_invPfiff
        .type           _Z8moro_invPfiff,@function
        .size           _Z8moro_invPfiff,(.L_x_19 - _Z8moro_invPfiff)
        .other          _Z8moro_invPfiff,@"STO_CUDA_ENTRY STV_DEFAULT"
_Z8moro_invPfiff:
.text._Z8moro_invPfiff:
        /* <DEDUP_REMOVED lines=11> */
[----:B------:R-:W1:Y:S01]  /*00b0*/  LDCU.64 UR4, c[0x0][0x358] ;  /* 0x00006b00ff0477ac */ /* 0x000e620008000a00 */
[----:B0-----:R-:W-:-:S04]  /*00c0*/  LEA R2, P0, R0, UR6, 0x2 ;  /* 0x0000000600027c11 */ /* 0x001fc8000f8010ff */
[----:B------:R-:W-:-:S05]  /*00d0*/  LEA.HI.X R3, R0, UR7, RZ, 0x2, P0 ;  /* 0x0000000700037c11 */ /* 0x000fca00080f14ff */
[----:B-1----:R-:W2:Y:S01]  /*00e0*/  LDG.E R0, desc[UR4][R2.64] ;  /* 0x0000000402007981 */ /* 0x002ea2000c1e1900 */
[----:B------:R-:W-:Y:S01]  /*00f0*/  BSSY.RECONVERGENT B0, `(.L_x_14) ;  /* 0x0000029000007945 */ /* 0x000fe20003800200 */
        /* <DEDUP_REMOVED lines=19> */
.L_x_15:
        /* <DEDUP_REMOVED lines=21> */
.L_x_16:
[----:B------:R-:W-:Y:S05]  /*0380*/  BSYNC.RECONVERGENT B0 ;  /* 0x0000000000007941 */ /* 0x000fea0003800200 */
.L_x_14:
[----:B------:R-:W0:Y:S01]  /*0390*/  LDC R5, c[0x0][0x38c] ;  /* 0x0000e300ff057b82 */ /* 0x000e220000000800 */
[----:B------:R-:W0:Y:S01]  /*03a0*/  LDCU UR6, c[0x0][0x390] ;  /* 0x00007200ff0677ac */ /* 0x000e220008000800 */
[----:B------:R-:W-:-:S04]  /*03b0*/  FFMA R0, R0, -1.4142135381698608398, RZ ;  /* 0xbfb504f300007823 */ /* 0x000fc800000000ff */
[----:B0-----:R-:W-:-:S05]  /*03c0*/  FFMA R5, R0, UR6, R5 ;  /* 0x0000000600057c23 */ /* 0x001fca0008000005 */
[----:B------:R-:W-:Y:S01]  /*03d0*/  STG.E desc[UR4][R2.64], R5 ;  /* 0x0000000502007986 */ /* 0x000fe2000c101904 */
[----:B------:R-:W-:Y:S05]  /*03e0*/  EXIT ;  /* 0x000000000000794d */ /* 0x000fea0003800000 */
.L_x_17:
        /* <DEDUP_REMOVED lines=9> */
.L_x_19:


//--------------------- .nv.global.init           --------------------------
	.section	.nv.global.init,"aw",@progbits
	.align	4
.nv.global.init:
	.type		mrg32k3aM1SubSeq,@object
	.size		mrg32k3aM1SubSeq,(mrg32k3aM2SubSeq - mrg32k3aM1SubSeq)
mrg32k3aM1SubSeq:
        /*0000*/ 	.byte	0x0b, 0xcc, 0xee, 0x04, 0x73, 0x29, 0x8b, 0x6f, 0xf6, 0x53, 0x03, 0xf6, 0x23, 0xf6, 0xea, 0xda
        /* <DEDUP_REMOVED lines=125> */
	.type		mrg32k3aM2SubSeq,@object
	.size		mrg32k3aM2SubSeq,(mrg32k3aM1 - mrg32k3aM2SubSeq)
mrg32k3aM2SubSeq:
        /* <DEDUP_REMOVED lines=126> */
	.type		mrg32k3aM1,@object
	.size		mrg32k3aM1,(mrg32k3aM1Seq - mrg32k3aM1)
mrg32k3aM1:
        /* <DEDUP_REMOVED lines=144> */
	.type		mrg32k3aM1Seq,@object
	.size		mrg32k3aM1Seq,(mrg32k3aM2 - mrg32k3aM1Seq)
mrg32k3aM1Seq:
        /* <DEDUP_REMOVED lines=144> */
	.type		mrg32k3aM2,@object
	.size		mrg32k3aM2,(mrg32k3aM2Seq - mrg32k3aM2)
mrg32k3aM2:
        /* <DEDUP_REMOVED lines=144> */
	.type		mrg32k3aM2Seq,@object
	.size		mrg32k3aM2Seq,(precalc_xorwow_matrix - mrg32k3aM2Seq)
mrg32k3aM2Seq:
        /* <DEDUP_REMOVED lines=144> */
	.type		precalc_xorwow_matrix,@object
	.size		precalc_xorwow_matrix,(precalc_xorwow_offset_matrix - precalc_xorwow_matrix)
precalc_xorwow_matrix:
        /* <DEDUP_REMOVED lines=6400> */
	.type		precalc_xorwow_offset_matrix,@object
	.size		precalc_xorwow_offset_matrix,(.L_1 - precalc_xorwow_offset_matrix)
precalc_xorwow_offset_matrix:
        /* <DEDUP_REMOVED lines=6400> */
.L_1:


//--------------------- .nv.shared.reserved.0     --------------------------
	.section	.nv.shared.reserved.0,"aw",@nobits
	.weak		__nv_reservedSMEM_offset_0_alias
	.size		__nv_reservedSMEM_offset_0_alias, 0, 64
	.other		__nv_reservedSMEM_offset_0_alias,@"STO_CUDA_RESERVED_SHARED STV_DEFAULT"
__nv_reservedSMEM_offset_0_alias:
	.zero		0
	.zero		64


//--------------------- .nv.constant0._Z11moro_inv_v2Pfiff --------------------------
	.section	.nv.constant0._Z11moro_inv_v2Pfiff,"a",@progbits
	.sectionflags	@""
	.align	4
.nv.constant0._Z11moro_inv_v2Pfiff:
	.zero		916


//--------------------- .nv.constant0._Z8moro_invPfiff --------------------------
	.section	.nv.constant0._Z8moro_invPfiff,"a",@progbits
	.sectionflags	@""
	.align	4
.nv.constant0._Z8moro_invPfiff:
	.zero		916


//--------------------- SYMBOLS --------------------------

	.type		.nv.reservedSmem.offset0,@object
	.size		.nv.reservedSmem.offset0,0x4
